//
// Generated by NVIDIA NVVM Compiler
//
// Compiler Build ID: CL-36424714
// Cuda compilation tools, release 13.0, V13.0.88
// Based on NVVM 20.0.0
//

.version 9.0
.target sm_100
.address_size 64

.extern .func  (.param .b32 func_retval0) vprintf
(
	.param .b64 vprintf_param_0,
	.param .b64 vprintf_param_1
)
;
.global .align 1 .b8 $str[4] = {37, 100, 10};
.global .align 1 .b8 $str$1[18] = {105, 100, 120, 58, 32, 37, 100, 44, 32, 108, 101, 110, 58, 32, 37, 100, 10};

.func  (.param .b64 func_retval0) _Z6dummy1v()
{
	.reg .b64 	%rd<2>;

	mov.b64 	%rd1, 1229782938247303441;
	st.param.b64 	[func_retval0], %rd1;
	ret;

}
.func  (.param .b64 func_retval0) _Z6dummy2v()
{
	.reg .b64 	%rd<2>;

	mov.b64 	%rd1, 2459565876494606882;
	st.param.b64 	[func_retval0], %rd1;
	ret;

}
.func  (.param .b64 func_retval0) _Z6dummy3v()
{
	.reg .b64 	%rd<2>;

	mov.b64 	%rd1, 3689348814741910323;
	st.param.b64 	[func_retval0], %rd1;
	ret;

}
.func  (.param .b64 func_retval0) _Z6dummy4v()
{
	.reg .b64 	%rd<2>;

	mov.b64 	%rd1, 4919131752989213764;
	st.param.b64 	[func_retval0], %rd1;
	ret;

}
.func  (.param .b64 func_retval0) _Z6dummy5v()
{
	.reg .b64 	%rd<2>;

	mov.b64 	%rd1, 6148914691236517205;
	st.param.b64 	[func_retval0], %rd1;
	ret;

}
.func  (.param .b64 func_retval0) _Z6dummy6v()
{
	.reg .b64 	%rd<2>;

	mov.b64 	%rd1, 7378697629483820646;
	st.param.b64 	[func_retval0], %rd1;
	ret;

}
.func  (.param .b64 func_retval0) _Z6dummy7v()
{
	.reg .b64 	%rd<2>;

	mov.b64 	%rd1, 8608480567731124087;
	st.param.b64 	[func_retval0], %rd1;
	ret;

}
.func  (.param .b64 func_retval0) _Z6dummy8v()
{
	.reg .b64 	%rd<2>;

	mov.b64 	%rd1, -8608480567731124088;
	st.param.b64 	[func_retval0], %rd1;
	ret;

}
.func  (.param .b64 func_retval0) _Z6unsafePji(
	.param .b64 _Z6unsafePji_param_0,
	.param .b32 _Z6unsafePji_param_1
)
{
	.local .align 16 .b8 	__local_depot8[144];
	.reg .b64 	%SP;
	.reg .b64 	%SPL;
	.reg .pred 	%p<6>;
	.reg .b32 	%r<129>;
	.reg .b64 	%rd<41>;

	mov.u64 	%SPL, __local_depot8;
	cvta.local.u64 	%SP, %SPL;
	ld.param.u64 	%rd15, [_Z6unsafePji_param_0];
	ld.param.u32 	%r10, [_Z6unsafePji_param_1];
	cvta.to.global.u64 	%rd1, %rd15;
	add.u64 	%rd2, %SPL, 0;
	add.u64 	%rd3, %SPL, 64;
	mov.u64 	%rd18, _Z6dummy2v;
	mov.u64 	%rd19, _Z6dummy1v;
	st.local.v2.u64 	[%rd3], {%rd19, %rd18};
	mov.u64 	%rd20, _Z6dummy4v;
	mov.u64 	%rd21, _Z6dummy3v;
	st.local.v2.u64 	[%rd3+16], {%rd21, %rd20};
	mov.u64 	%rd22, _Z6dummy6v;
	mov.u64 	%rd23, _Z6dummy5v;
	st.local.v2.u64 	[%rd3+32], {%rd23, %rd22};
	mov.u64 	%rd24, _Z6dummy8v;
	mov.u64 	%rd25, _Z6dummy7v;
	st.local.v2.u64 	[%rd3+48], {%rd25, %rd24};
	setp.lt.s32 	%p1, %r10, 1;
	@%p1 bra 	$L__BB8_7;
	and.b32  	%r1, %r10, 3;
	setp.lt.u32 	%p2, %r10, 4;
	mov.b32 	%r126, 0;
	@%p2 bra 	$L__BB8_4;
	and.b32  	%r126, %r10, 2147483644;
	neg.s32 	%r128, %r126;
	add.s64 	%rd40, %rd1, 8;
	mov.u64 	%rd39, %rd2;
$L__BB8_3:
	ld.global.u32 	%r12, [%rd40+-8];
	ld.global.u32 	%r13, [%rd40+-4];
	ld.global.u32 	%r14, [%rd40];
	ld.global.u32 	%r15, [%rd40+4];
	st.local.v4.u32 	[%rd39], {%r12, %r13, %r14, %r15};
	add.s32 	%r128, %r128, 4;
	add.s64 	%rd40, %rd40, 16;
	add.s64 	%rd39, %rd39, 16;
	setp.eq.s32 	%p3, %r128, 0;
	@%p3 bra 	$L__BB8_4;
	bra.uni 	$L__BB8_3;
$L__BB8_4:
	setp.eq.s32 	%p4, %r1, 0;
	@%p4 bra 	$L__BB8_7;
	mul.wide.u32 	%rd26, %r126, 4;
	add.s64 	%rd38, %rd1, %rd26;
	add.s64 	%rd37, %rd2, %rd26;
	neg.s32 	%r127, %r1;
$L__BB8_6:
	.pragma "nounroll";
	ld.global.u32 	%r16, [%rd38];
	st.local.u32 	[%rd37], %r16;
	add.s64 	%rd38, %rd38, 4;
	add.s64 	%rd37, %rd37, 4;
	add.s32 	%r127, %r127, 1;
	setp.eq.s32 	%p5, %r127, 0;
	@%p5 bra 	$L__BB8_7;
	bra.uni 	$L__BB8_6;
$L__BB8_7:
	add.u64 	%rd27, %SP, 128;
	add.u64 	%rd28, %SPL, 128;
	ld.local.u32 	%r17, [%rd2];
	add.s32 	%r18, %r17, 177573;
	and.b32  	%r19, %r18, 7;
	st.local.u32 	[%rd28], %r19;
	mov.u64 	%rd29, $str;
	cvta.global.u64 	%rd30, %rd29;
	{ // callseq 0, 0
	.param .b64 param0;
	st.param.b64 	[param0], %rd30;
	.param .b64 param1;
	st.param.b64 	[param1], %rd27;
	.param .b32 retval0;
	call.uni (retval0), 
	vprintf, 
	(
	param0, 
	param1
	);
	ld.param.b32 	%r20, [retval0];
	} // callseq 0
	shl.b32 	%r22, %r18, 5;
	add.s32 	%r23, %r22, %r18;
	ld.local.u32 	%r24, [%rd2+4];
	add.s32 	%r25, %r23, %r24;
	and.b32  	%r26, %r25, 7;
	st.local.u32 	[%rd28], %r26;
	{ // callseq 1, 0
	.param .b64 param0;
	st.param.b64 	[param0], %rd30;
	.param .b64 param1;
	st.param.b64 	[param1], %rd27;
	.param .b32 retval0;
	call.uni (retval0), 
	vprintf, 
	(
	param0, 
	param1
	);
	ld.param.b32 	%r27, [retval0];
	} // callseq 1
	shl.b32 	%r29, %r25, 5;
	add.s32 	%r30, %r29, %r25;
	ld.local.u32 	%r31, [%rd2+8];
	add.s32 	%r32, %r30, %r31;
	and.b32  	%r33, %r32, 7;
	st.local.u32 	[%rd28], %r33;
	{ // callseq 2, 0
	.param .b64 param0;
	st.param.b64 	[param0], %rd30;
	.param .b64 param1;
	st.param.b64 	[param1], %rd27;
	.param .b32 retval0;
	call.uni (retval0), 
	vprintf, 
	(
	param0, 
	param1
	);
	ld.param.b32 	%r34, [retval0];
	} // callseq 2
	shl.b32 	%r36, %r32, 5;
	add.s32 	%r37, %r36, %r32;
	ld.local.u32 	%r38, [%rd2+12];
	add.s32 	%r39, %r37, %r38;
	and.b32  	%r40, %r39, 7;
	st.local.u32 	[%rd28], %r40;
	{ // callseq 3, 0
	.param .b64 param0;
	st.param.b64 	[param0], %rd30;
	.param .b64 param1;
	st.param.b64 	[param1], %rd27;
	.param .b32 retval0;
	call.uni (retval0), 
	vprintf, 
	(
	param0, 
	param1
	);
	ld.param.b32 	%r41, [retval0];
	} // callseq 3
	shl.b32 	%r43, %r39, 5;
	add.s32 	%r44, %r43, %r39;
	ld.local.u32 	%r45, [%rd2+16];
	add.s32 	%r46, %r44, %r45;
	and.b32  	%r47, %r46, 7;
	st.local.u32 	[%rd28], %r47;
	{ // callseq 4, 0
	.param .b64 param0;
	st.param.b64 	[param0], %rd30;
	.param .b64 param1;
	st.param.b64 	[param1], %rd27;
	.param .b32 retval0;
	call.uni (retval0), 
	vprintf, 
	(
	param0, 
	param1
	);
	ld.param.b32 	%r48, [retval0];
	} // callseq 4
	shl.b32 	%r50, %r46, 5;
	add.s32 	%r51, %r50, %r46;
	ld.local.u32 	%r52, [%rd2+20];
	add.s32 	%r53, %r51, %r52;
	and.b32  	%r54, %r53, 7;
	st.local.u32 	[%rd28], %r54;
	{ // callseq 5, 0
	.param .b64 param0;
	st.param.b64 	[param0], %rd30;
	.param .b64 param1;
	st.param.b64 	[param1], %rd27;
	.param .b32 retval0;
	call.uni (retval0), 
	vprintf, 
	(
	param0, 
	param1
	);
	ld.param.b32 	%r55, [retval0];
	} // callseq 5
	shl.b32 	%r57, %r53, 5;
	add.s32 	%r58, %r57, %r53;
	ld.local.u32 	%r59, [%rd2+24];
	add.s32 	%r60, %r58, %r59;
	and.b32  	%r61, %r60, 7;
	st.local.u32 	[%rd28], %r61;
	{ // callseq 6, 0
	.param .b64 param0;
	st.param.b64 	[param0], %rd30;
	.param .b64 param1;
	st.param.b64 	[param1], %rd27;
	.param .b32 retval0;
	call.uni (retval0), 
	vprintf, 
	(
	param0, 
	param1
	);
	ld.param.b32 	%r62, [retval0];
	} // callseq 6
	shl.b32 	%r64, %r60, 5;
	add.s32 	%r65, %r64, %r60;
	ld.local.u32 	%r66, [%rd2+28];
	add.s32 	%r67, %r65, %r66;
	and.b32  	%r68, %r67, 7;
	st.local.u32 	[%rd28], %r68;
	{ // callseq 7, 0
	.param .b64 param0;
	st.param.b64 	[param0], %rd30;
	.param .b64 param1;
	st.param.b64 	[param1], %rd27;
	.param .b32 retval0;
	call.uni (retval0), 
	vprintf, 
	(
	param0, 
	param1
	);
	ld.param.b32 	%r69, [retval0];
	} // callseq 7
	shl.b32 	%r71, %r67, 5;
	add.s32 	%r72, %r71, %r67;
	ld.local.u32 	%r73, [%rd2+32];
	add.s32 	%r74, %r72, %r73;
	and.b32  	%r75, %r74, 7;
	st.local.u32 	[%rd28], %r75;
	{ // callseq 8, 0
	.param .b64 param0;
	st.param.b64 	[param0], %rd30;
	.param .b64 param1;
	st.param.b64 	[param1], %rd27;
	.param .b32 retval0;
	call.uni (retval0), 
	vprintf, 
	(
	param0, 
	param1
	);
	ld.param.b32 	%r76, [retval0];
	} // callseq 8
	shl.b32 	%r78, %r74, 5;
	add.s32 	%r79, %r78, %r74;
	ld.local.u32 	%r80, [%rd2+36];
	add.s32 	%r81, %r79, %r80;
	and.b32  	%r82, %r81, 7;
	st.local.u32 	[%rd28], %r82;
	{ // callseq 9, 0
	.param .b64 param0;
	st.param.b64 	[param0], %rd30;
	.param .b64 param1;
	st.param.b64 	[param1], %rd27;
	.param .b32 retval0;
	call.uni (retval0), 
	vprintf, 
	(
	param0, 
	param1
	);
	ld.param.b32 	%r83, [retval0];
	} // callseq 9
	shl.b32 	%r85, %r81, 5;
	add.s32 	%r86, %r85, %r81;
	ld.local.u32 	%r87, [%rd2+40];
	add.s32 	%r88, %r86, %r87;
	and.b32  	%r89, %r88, 7;
	st.local.u32 	[%rd28], %r89;
	{ // callseq 10, 0
	.param .b64 param0;
	st.param.b64 	[param0], %rd30;
	.param .b64 param1;
	st.param.b64 	[param1], %rd27;
	.param .b32 retval0;
	call.uni (retval0), 
	vprintf, 
	(
	param0, 
	param1
	);
	ld.param.b32 	%r90, [retval0];
	} // callseq 10
	shl.b32 	%r92, %r88, 5;
	add.s32 	%r93, %r92, %r88;
	ld.local.u32 	%r94, [%rd2+44];
	add.s32 	%r95, %r93, %r94;
	and.b32  	%r96, %r95, 7;
	st.local.u32 	[%rd28], %r96;
	{ // callseq 11, 0
	.param .b64 param0;
	st.param.b64 	[param0], %rd30;
	.param .b64 param1;
	st.param.b64 	[param1], %rd27;
	.param .b32 retval0;
	call.uni (retval0), 
	vprintf, 
	(
	param0, 
	param1
	);
	ld.param.b32 	%r97, [retval0];
	} // callseq 11
	shl.b32 	%r99, %r95, 5;
	add.s32 	%r100, %r99, %r95;
	ld.local.u32 	%r101, [%rd2+48];
	add.s32 	%r102, %r100, %r101;
	and.b32  	%r103, %r102, 7;
	st.local.u32 	[%rd28], %r103;
	{ // callseq 12, 0
	.param .b64 param0;
	st.param.b64 	[param0], %rd30;
	.param .b64 param1;
	st.param.b64 	[param1], %rd27;
	.param .b32 retval0;
	call.uni (retval0), 
	vprintf, 
	(
	param0, 
	param1
	);
	ld.param.b32 	%r104, [retval0];
	} // callseq 12
	shl.b32 	%r106, %r102, 5;
	add.s32 	%r107, %r106, %r102;
	ld.local.u32 	%r108, [%rd2+52];
	add.s32 	%r109, %r107, %r108;
	and.b32  	%r110, %r109, 7;
	st.local.u32 	[%rd28], %r110;
	{ // callseq 13, 0
	.param .b64 param0;
	st.param.b64 	[param0], %rd30;
	.param .b64 param1;
	st.param.b64 	[param1], %rd27;
	.param .b32 retval0;
	call.uni (retval0), 
	vprintf, 
	(
	param0, 
	param1
	);
	ld.param.b32 	%r111, [retval0];
	} // callseq 13
	shl.b32 	%r113, %r109, 5;
	add.s32 	%r114, %r113, %r109;
	ld.local.u32 	%r115, [%rd2+56];
	add.s32 	%r116, %r114, %r115;
	and.b32  	%r117, %r116, 7;
	st.local.u32 	[%rd28], %r117;
	{ // callseq 14, 0
	.param .b64 param0;
	st.param.b64 	[param0], %rd30;
	.param .b64 param1;
	st.param.b64 	[param1], %rd27;
	.param .b32 retval0;
	call.uni (retval0), 
	vprintf, 
	(
	param0, 
	param1
	);
	ld.param.b32 	%r118, [retval0];
	} // callseq 14
	ld.local.u32 	%r120, [%rd2+60];
	add.s32 	%r121, %r116, %r120;
	and.b32  	%r122, %r121, 7;
	st.local.u32 	[%rd28], %r122;
	{ // callseq 15, 0
	.param .b64 param0;
	st.param.b64 	[param0], %rd30;
	.param .b64 param1;
	st.param.b64 	[param1], %rd27;
	.param .b32 retval0;
	call.uni (retval0), 
	vprintf, 
	(
	param0, 
	param1
	);
	ld.param.b32 	%r123, [retval0];
	} // callseq 15
	shl.b32 	%r125, %r121, 3;
	cvt.u64.u32 	%rd31, %r125;
	and.b64  	%rd32, %rd31, 56;
	add.s64 	%rd33, %rd3, %rd32;
	ld.local.u64 	%rd34, [%rd33];
	{ // callseq 16, 0
	.param .b64 retval0;
	prototype_16 : .callprototype (.param .b64 _) _ ();
	call (retval0), 
	%rd34, 
	(
	)
	, prototype_16;
	ld.param.b64 	%rd35, [retval0];
	} // callseq 16
	st.param.b64 	[func_retval0], %rd35;
	ret;

}
	// .globl	_Z11test_kernelPmPjii
.visible .entry _Z11test_kernelPmPjii(
	.param .u64 .ptr .align 1 _Z11test_kernelPmPjii_param_0,
	.param .u64 .ptr .align 1 _Z11test_kernelPmPjii_param_1,
	.param .u32 _Z11test_kernelPmPjii_param_2,
	.param .u32 _Z11test_kernelPmPjii_param_3
)
{
	.local .align 8 .b8 	__local_depot9[8];
	.reg .b64 	%SP;
	.reg .b64 	%SPL;
	.reg .pred 	%p<2>;
	.reg .b32 	%r<10>;
	.reg .b64 	%rd<17>;

	mov.u64 	%SPL, __local_depot9;
	cvta.local.u64 	%SP, %SPL;
	ld.param.u64 	%rd3, [_Z11test_kernelPmPjii_param_0];
	ld.param.u64 	%rd4, [_Z11test_kernelPmPjii_param_1];
	ld.param.u32 	%r2, [_Z11test_kernelPmPjii_param_2];
	ld.param.u32 	%r3, [_Z11test_kernelPmPjii_param_3];
	add.u64 	%rd6, %SP, 0;
	add.u64 	%rd7, %SPL, 0;
	mov.u32 	%r4, %ntid.x;
	mov.u32 	%r5, %ctaid.x;
	mov.u32 	%r6, %tid.x;
	mad.lo.s32 	%r1, %r4, %r5, %r6;
	st.local.v2.u32 	[%rd7], {%r1, %r2};
	mov.u64 	%rd8, $str$1;
	cvta.global.u64 	%rd9, %rd8;
	{ // callseq 17, 0
	.param .b64 param0;
	st.param.b64 	[param0], %rd9;
	.param .b64 param1;
	st.param.b64 	[param1], %rd6;
	.param .b32 retval0;
	call.uni (retval0), 
	vprintf, 
	(
	param0, 
	param1
	);
	ld.param.b32 	%r7, [retval0];
	} // callseq 17
	setp.ne.s32 	%p1, %r3, 0;
	mov.b64 	%rd16, -7378697629483820647;
	@%p1 bra 	$L__BB9_2;
	mul.lo.s32 	%r9, %r2, %r1;
	mul.wide.s32 	%rd10, %r9, 4;
	add.s64 	%rd11, %rd4, %rd10;
	{ // callseq 18, 0
	.param .b64 param0;
	st.param.b64 	[param0], %rd11;
	.param .b32 param1;
	st.param.b32 	[param1], %r2;
	.param .b64 retval0;
	call.uni (retval0), 
	_Z6unsafePji, 
	(
	param0, 
	param1
	);
	ld.param.b64 	%rd16, [retval0];
	} // callseq 18
$L__BB9_2:
	cvta.to.global.u64 	%rd13, %rd3;
	mul.wide.s32 	%rd14, %r1, 8;
	add.s64 	%rd15, %rd13, %rd14;
	st.global.u64 	[%rd15], %rd16;
	ret;

}


// ===== COMPILED SASS (sm_100) =====

	.target	sm_100

	.elftype	@"ET_EXEC"


//--------------------- .note.nv.tkinfo           --------------------------
	.section	.note.nv.tkinfo,"",@"SHT_NOTE"
	.sectionflags	@"SHF_NOTE_NV_TKINFO"
	.tkinfo
        /*0018*/ 	.word	0x00000002
        /*0030*/ 	.string	""
        /*0030*/ 	.string	"ptxas"
        /*0030*/ 	.string	"Cuda compilation tools, release 13.0, V13.0.88"
        /*0030*/ 	.string	"Build cuda_13.0.r13.0/compiler.36424714_0"
        /*0030*/ 	.string	"-arch sm_100 -m 64 "



//--------------------- .note.nv.cuinfo           --------------------------
	.section	.note.nv.cuinfo,"",@"SHT_NOTE"
	.sectionflags	@"SHF_NOTE_NV_CUINFO"
        /*0018*/ 	.short	0x0002
        /*001a*/ 	.short	0x0064
        /*001c*/ 	.short	0x0082
	.zero		2


//--------------------- .nv.info                  --------------------------
	.section	.nv.info,"",@"SHT_CUDA_INFO"
	.align	4


	//----- nvinfo : EIATTR_REGCOUNT
	.align		4
        /*0000*/ 	.byte	0x04, 0x2f
        /*0002*/ 	.short	(.L_3 - .L_2)
	.align		4
.L_2:
        /*0004*/ 	.word	index@(_Z11test_kernelPmPjii)
        /*0008*/ 	.word	0x0000001c


	//----- nvinfo : EIATTR_FRAME_SIZE
	.align		4
.L_3:
        /*000c*/ 	.byte	0x04, 0x11
        /*000e*/ 	.short	(.L_5 - .L_4)
	.align		4
.L_4:
        /*0010*/ 	.word	index@($_Z11test_kernelPmPjii$_Z6unsafePji)
        /*0014*/ 	.word	0x000000a0


	//----- nvinfo : EIATTR_FRAME_SIZE
	.align		4
.L_5:
        /*0018*/ 	.byte	0x04, 0x11
        /*001a*/ 	.short	(.L_7 - .L_6)
	.align		4
.L_6:
        /*001c*/ 	.word	index@($_Z11test_kernelPmPjii$_Z6dummy8v)
        /*0020*/ 	.word	0x000000a0


	//----- nvinfo : EIATTR_FRAME_SIZE
	.align		4
.L_7:
        /*0024*/ 	.byte	0x04, 0x11
        /*0026*/ 	.short	(.L_9 - .L_8)
	.align		4
.L_8:
        /*0028*/ 	.word	index@($_Z11test_kernelPmPjii$_Z6dummy7v)
        /*002c*/ 	.word	0x000000a0


	//----- nvinfo : EIATTR_FRAME_SIZE
	.align		4
.L_9:
        /*0030*/ 	.byte	0x04, 0x11
        /*0032*/ 	.short	(.L_11 - .L_10)
	.align		4
.L_10:
        /*0034*/ 	.word	index@($_Z11test_kernelPmPjii$_Z6dummy6v)
        /*0038*/ 	.word	0x000000a0


	//----- nvinfo : EIATTR_FRAME_SIZE
	.align		4
.L_11:
        /*003c*/ 	.byte	0x04, 0x11
        /*003e*/ 	.short	(.L_13 - .L_12)
	.align		4
.L_12:
        /*0040*/ 	.word	index@($_Z11test_kernelPmPjii$_Z6dummy5v)
        /*0044*/ 	.word	0x000000a0


	//----- nvinfo : EIATTR_FRAME_SIZE
	.align		4
.L_13:
        /*0048*/ 	.byte	0x04, 0x11
        /*004a*/ 	.short	(.L_15 - .L_14)
	.align		4
.L_14:
        /*004c*/ 	.word	index@($_Z11test_kernelPmPjii$_Z6dummy4v)
        /*0050*/ 	.word	0x000000a0


	//----- nvinfo : EIATTR_FRAME_SIZE
	.align		4
.L_15:
        /*0054*/ 	.byte	0x04, 0x11
        /*0056*/ 	.short	(.L_17 - .L_16)
	.align		4
.L_16:
        /*0058*/ 	.word	index@($_Z11test_kernelPmPjii$_Z6dummy3v)
        /*005c*/ 	.word	0x000000a0


	//----- nvinfo : EIATTR_FRAME_SIZE
	.align		4
.L_17:
        /*0060*/ 	.byte	0x04, 0x11
        /*0062*/ 	.short	(.L_19 - .L_18)
	.align		4
.L_18:
        /*0064*/ 	.word	index@($_Z11test_kernelPmPjii$_Z6dummy2v)
        /*0068*/ 	.word	0x000000a0


	//----- nvinfo : EIATTR_FRAME_SIZE
	.align		4
.L_19:
        /*006c*/ 	.byte	0x04, 0x11
        /*006e*/ 	.short	(.L_21 - .L_20)
	.align		4
.L_20:
        /*0070*/ 	.word	index@($_Z11test_kernelPmPjii$_Z6dummy1v)
        /*0074*/ 	.word	0x000000a0


	//----- nvinfo : EIATTR_FRAME_SIZE
	.align		4
.L_21:
        /*0078*/ 	.byte	0x04, 0x11
        /*007a*/ 	.short	(.L_23 - .L_22)
	.align		4
.L_22:
        /*007c*/ 	.word	index@(_Z11test_kernelPmPjii)
        /*0080*/ 	.word	0x000000a0


	//----- nvinfo : EIATTR_MIN_STACK_SIZE
	.align		4
.L_23:
        /*0084*/ 	.byte	0x04, 0x12
        /*0086*/ 	.short	(.L_25 - .L_24)
	.align		4
.L_24:
        /*0088*/ 	.word	index@(_Z11test_kernelPmPjii)
        /*008c*/ 	.word	0x000000a0
.L_25:


//--------------------- .nv.compat                --------------------------
	.section	.nv.compat,"",@"SHT_CUDA_COMPAT_INFO"
	.align	4
        /*0000*/ 	.byte	0x02, 0x09, 0x00, 0x00, 0x02, 0x02, 0x01, 0x00, 0x02, 0x05, 0x05, 0x00, 0x03, 0x07, 0x01, 0x01
        /*0010*/ 	.byte	0x02, 0x03, 0x00, 0x00, 0x02, 0x06, 0x01, 0x00, 0x04, 0x0b, 0x08, 0x00, 0x09, 0x00, 0x00, 0x00
        /*0020*/ 	.byte	0x00, 0x00, 0x00, 0x00


//--------------------- .nv.info._Z11test_kernelPmPjii --------------------------
	.section	.nv.info._Z11test_kernelPmPjii,"",@"SHT_CUDA_INFO"
	.sectionflags	@""
	.align	4


	//----- nvinfo : EIATTR_CUDA_API_VERSION
	.align		4
        /*0000*/ 	.byte	0x04, 0x37
        /*0002*/ 	.short	(.L_27 - .L_26)
.L_26:
        /*0004*/ 	.word	0x00000082


	//----- nvinfo : EIATTR_KPARAM_INFO
	.align		4
.L_27:
        /*0008*/ 	.byte	0x04, 0x17
        /*000a*/ 	.short	(.L_29 - .L_28)
.L_28:
        /*000c*/ 	.word	0x00000000
        /*0010*/ 	.short	0x0003
        /*0012*/ 	.short	0x0014
        /*0014*/ 	.byte	0x00, 0xf0, 0x11, 0x00


	//----- nvinfo : EIATTR_KPARAM_INFO
	.align		4
.L_29:
        /*0018*/ 	.byte	0x04, 0x17
        /*001a*/ 	.short	(.L_31 - .L_30)
.L_30:
        /*001c*/ 	.word	0x00000000
        /*0020*/ 	.short	0x0002
        /*0022*/ 	.short	0x0010
        /*0024*/ 	.byte	0x00, 0xf0, 0x11, 0x00


	//----- nvinfo : EIATTR_KPARAM_INFO
	.align		4
.L_31:
        /*0028*/ 	.byte	0x04, 0x17
        /*002a*/ 	.short	(.L_33 - .L_32)
.L_32:
        /*002c*/ 	.word	0x00000000
        /*0030*/ 	.short	0x0001
        /*0032*/ 	.short	0x0008
        /*0034*/ 	.byte	0x00, 0xf5, 0x21, 0x00


	//----- nvinfo : EIATTR_KPARAM_INFO
	.align		4
.L_33:
        /*0038*/ 	.byte	0x04, 0x17
        /*003a*/ 	.short	(.L_35 - .L_34)
.L_34:
        /*003c*/ 	.word	0x00000000
        /*0040*/ 	.short	0x0000
        /*0042*/ 	.short	0x0000
        /*0044*/ 	.byte	0x00, 0xf5, 0x21, 0x00


	//----- nvinfo : EIATTR_SPARSE_MMA_MASK
	.align		4
.L_35:
        /*0048*/ 	.byte	0x03, 0x50
        /*004a*/ 	.short	0x0000


	//----- nvinfo : EIATTR_MAXREG_COUNT
	.align		4
        /*004c*/ 	.byte	0x03, 0x1b
        /*004e*/ 	.short	0x00ff


	//----- nvinfo : EIATTR_EXTERNS
	.align		4
        /*0050*/ 	.byte	0x04, 0x0f
        /*0052*/ 	.short	(.L_37 - .L_36)


	//   ....[0]....
	.align		4
.L_36:
        /*0054*/ 	.word	index@(vprintf)


	//----- nvinfo : EIATTR_MERCURY_ISA_VERSION
	.align		4
.L_37:
        /*0058*/ 	.byte	0x03, 0x5f
        /*005a*/ 	.short	0x0101


	//----- nvinfo : EIATTR_VRC_CTA_INIT_COUNT
	.align		4
        /*005c*/ 	.byte	0x02, 0x4a
	.zero		1
	.zero		1


	//----- nvinfo : EIATTR_SYSCALL_OFFSETS
	.align		4
        /*0060*/ 	.byte	0x04, 0x46
        /*0062*/ 	.short	(.L_39 - .L_38)


	//   ....[0]....
.L_38:
        /*0064*/ 	.word	0x00000120


	//   ....[1]....
        /*0068*/ 	.word	0x00000940


	//   ....[2]....
        /*006c*/ 	.word	0x00000a10


	//   ....[3]....
        /*0070*/ 	.word	0x00000ae0


	//   ....[4]....
        /*0074*/ 	.word	0x00000bb0


	//   ....[5]....
        /*0078*/ 	.word	0x00000c80


	//   ....[6]....
        /*007c*/ 	.word	0x00000d50


	//   ....[7]....
        /*0080*/ 	.word	0x00000e20


	//   ....[8]....
        /*0084*/ 	.word	0x00000ef0


	//   ....[9]....
        /*0088*/ 	.word	0x00000fc0


	//   ....[10]....
        /*008c*/ 	.word	0x00001090


	//   ....[11]....
        /*0090*/ 	.word	0x00001160


	//   ....[12]....
        /*0094*/ 	.word	0x00001230


	//   ....[13]....
        /*0098*/ 	.word	0x00001300


	//   ....[14]....
        /*009c*/ 	.word	0x000013d0


	//   ....[15]....
        /*00a0*/ 	.word	0x000014a0


	//   ....[16]....
        /*00a4*/ 	.word	0x00001560


	//----- nvinfo : EIATTR_EXIT_INSTR_OFFSETS
	.align		4
.L_39:
        /*00a8*/ 	.byte	0x04, 0x1c
        /*00aa*/ 	.short	(.L_41 - .L_40)


	//   ....[0]....
.L_40:
        /*00ac*/ 	.word	0x00000240


	//----- nvinfo : EIATTR_CRS_STACK_SIZE
	.align		4
.L_41:
        /*00b0*/ 	.byte	0x04, 0x1e
        /*00b2*/ 	.short	(.L_43 - .L_42)
.L_42:
        /*00b4*/ 	.word	0x00000000


	//----- nvinfo : EIATTR_CBANK_PARAM_SIZE
	.align		4
.L_43:
        /*00b8*/ 	.byte	0x03, 0x19
        /*00ba*/ 	.short	0x0018


	//----- nvinfo : EIATTR_PARAM_CBANK
	.align		4
        /*00bc*/ 	.byte	0x04, 0x0a
        /*00be*/ 	.short	(.L_45 - .L_44)
	.align		4
.L_44:
        /*00c0*/ 	.word	index@(.nv.constant0._Z11test_kernelPmPjii)
        /*00c4*/ 	.short	0x0380
        /*00c6*/ 	.short	0x0018


	//----- nvinfo : EIATTR_SW_WAR
	.align		4
.L_45:
        /*00c8*/ 	.byte	0x04, 0x36
        /*00ca*/ 	.short	(.L_47 - .L_46)
.L_46:
        /*00cc*/ 	.word	0x00000008
.L_47:


//--------------------- .nv.callgraph             --------------------------
	.section	.nv.callgraph,"",@"SHT_CUDA_CALLGRAPH"
	.align	4
	.sectionentsize	8
	.align		4
        /*0000*/ 	.word	0x00000000
	.align		4
        /*0004*/ 	.word	0xffffffff
	.align		4
        /*0008*/ 	.word	index@(_Z11test_kernelPmPjii)
	.align		4
        /*000c*/ 	.word	index@(vprintf)
	.align		4
        /*0010*/ 	.word	0x00000000
	.align		4
        /*0014*/ 	.word	0xfffffffe
	.align		4
        /*0018*/ 	.word	0x00000000
	.align		4
        /*001c*/ 	.word	0xfffffffd
	.align		4
        /*0020*/ 	.word	0x00000000
	.align		4
        /*0024*/ 	.word	0xfffffffc


//--------------------- .nv.constant4             --------------------------
	.section	.nv.constant4,"a",@progbits
	.align	8
	.align		8
.nv.constant4:
        /*0000*/ 	.dword	vprintf
	.align		8
        /*0008*/ 	.dword	$str
	.align		8
        /*0010*/ 	.dword	$str$1


//--------------------- .text._Z11test_kernelPmPjii --------------------------
	.section	.text._Z11test_kernelPmPjii,"ax",@progbits
	.align	128
        .global         _Z11test_kernelPmPjii
        .type           _Z11test_kernelPmPjii,@function
        .size           _Z11test_kernelPmPjii,(.L_x_31 - _Z11test_kernelPmPjii)
        .other          _Z11test_kernelPmPjii,@"STO_CUDA_ENTRY STV_DEFAULT"
_Z11test_kernelPmPjii:
.text._Z11test_kernelPmPjii:
[----:B------:R-:W0:Y:S01]  /*0000*/  LDC R1, c[0x0][0x37c] ;  /* 0x0000df00ff017b82 */ /* 0x000e220000000800 */
[----:B------:R-:W1:Y:S01]  /*0010*/  S2R R2, SR_CTAID.X ;  /* 0x0000000000027919 */ /* 0x000e620000002500 */
[----:B------:R-:W2:Y:S06]  /*0020*/  LDCU UR5, c[0x0][0x2fc] ;  /* 0x00005f80ff0577ac */ /* 0x000eac0008000800 */
[----:B------:R-:W3:Y:S01]  /*0030*/  LDC R3, c[0x0][0x390] ;  /* 0x0000e400ff037b82 */ /* 0x000ee20000000800 */
[----:B0-----:R-:W-:Y:S01]  /*0040*/  VIADD R1, R1, 0xffffff60 ;  /* 0xffffff6001017836 */ /* 0x001fe20000000000 */
[----:B------:R-:W1:Y:S01]  /*0050*/  S2R R5, SR_TID.X ;  /* 0x0000000000057919 */ /* 0x000e620000002100 */
[----:B------:R-:W1:Y:S01]  /*0060*/  LDCU UR6, c[0x0][0x360] ;  /* 0x00006c00ff0677ac */ /* 0x000e620008000800 */
[----:B------:R-:W-:Y:S01]  /*0070*/  MOV R0, 0x0 ;  /* 0x0000000000007802 */ /* 0x000fe20000000f00 */
[----:B------:R-:W0:Y:S03]  /*0080*/  LDCU UR4, c[0x0][0x2f8] ;  /* 0x00005f00ff0477ac */ /* 0x000e260008000800 */
[----:B------:R4:W4:Y:S01]  /*0090*/  LDC.64 R8, c[0x4][R0] ;  /* 0x0100000000087b82 */ /* 0x0009220000000a00 */
[----:B0-----:R-:W-:-:S05]  /*00a0*/  IADD3 R6, P0, PT, R1, UR4, RZ ;  /* 0x0000000401067c10 */ /* 0x001fca000ff1e0ff */
[----:B--2---:R-:W-:Y:S02]  /*00b0*/  IMAD.X R7, RZ, RZ, UR5, P0 ;  /* 0x00000005ff077e24 */ /* 0x004fe400080e06ff */
[----:B-1----:R-:W-:Y:S01]  /*00c0*/  IMAD R2, R2, UR6, R5 ;  /* 0x0000000602027c24 */ /* 0x002fe2000f8e0205 */
[----:B------:R-:W0:Y:S04]  /*00d0*/  LDCU.64 UR6, c[0x4][0x10] ;  /* 0x01000200ff0677ac */ /* 0x000e280008000a00 */
[----:B---3--:R1:W-:Y:S01]  /*00e0*/  STL.64 [R1], R2 ;  /* 0x0000000201007387 */ /* 0x0083e20000100a00 */
[----:B0-----:R-:W-:Y:S01]  /*00f0*/  IMAD.U32 R4, RZ, RZ, UR6 ;  /* 0x00000006ff047e24 */ /* 0x001fe2000f8e00ff */
[----:B-1----:R-:W-:-:S07]  /*0100*/  MOV R5, UR7 ;  /* 0x0000000700057c02 */ /* 0x002fce0008000f00 */
[----:B------:R-:W-:-:S07]  /*0110*/  LEPC R20, `(.L_x_0) ;  /* 0x000000001014794e */ /* 0x000fce0000000000 */
[----:B----4-:R-:W-:Y:S05]  /*0120*/  CALL.ABS.NOINC R8 ;  /* 0x0000000008007343 */ /* 0x010fea0003c00000 */
.L_x_0:
[----:B------:R-:W0:Y:S01]  /*0130*/  LDCU UR4, c[0x0][0x394] ;  /* 0x00007280ff0477ac */ /* 0x000e220008000800 */
[----:B------:R-:W1:Y:S01]  /*0140*/  LDC.64 R18, c[0x0][0x358] ;  /* 0x0000d600ff127b82 */ /* 0x000e620000000a00 */
[----:B------:R-:W-:Y:S02]  /*0150*/  HFMA2 R5, -RZ, RZ, -0.0027332305908203125, -0.0027332305908203125 ;  /* 0x99999999ff057431 */ /* 0x000fe400000001ff */
[----:B------:R-:W-:Y:S01]  /*0160*/  IMAD.MOV.U32 R4, RZ, RZ, -0x66666667 ;  /* 0x99999999ff047424 */ /* 0x000fe200078e00ff */
[----:B0-----:R-:W-:-:S09]  /*0170*/  UISETP.NE.AND UP0, UPT, UR4, URZ, UPT ;  /* 0x000000ff0400728c */ /* 0x001fd2000bf05270 */
[----:B------:R-:W-:Y:S05]  /*0180*/  BRA.U UP0, `(.L_x_1) ;  /* 0x0000000100187547 */ /* 0x000fea000b800000 */
[----:B------:R-:W0:Y:S01]  /*0190*/  LDC.64 R8, c[0x0][0x388] ;  /* 0x0000e200ff087b82 */ /* 0x000e220000000a00 */
[----:B------:R-:W2:Y:S01]  /*01a0*/  LDCU UR4, c[0x0][0x390] ;  /* 0x00007200ff0477ac */ /* 0x000ea20008000800 */
[----:B------:R-:W-:Y:S01]  /*01b0*/  MOV R16, 0x1f0 ;  /* 0x000001f000107802 */ /* 0x000fe20000000f00 */
[----:B--2---:R-:W-:-:S04]  /*01c0*/  IMAD R3, R2, UR4, RZ ;  /* 0x0000000402037c24 */ /* 0x004fc8000f8e02ff */
[----:B0-----:R-:W-:-:S07]  /*01d0*/  IMAD.WIDE R8, R3, 0x4, R8 ;  /* 0x0000000403087825 */ /* 0x001fce00078e0208 */
[----:B-1----:R-:W-:Y:S05]  /*01e0*/  CALL.REL.NOINC `($_Z11test_kernelPmPjii$_Z6unsafePji) ;  /* 0x0000000000787944 */ /* 0x002fea0003c00000 */
.L_x_1:
[----:B------:R-:W0:Y:S01]  /*01f0*/  LDC.64 R6, c[0x0][0x380] ;  /* 0x0000e000ff067b82 */ /* 0x000e220000000a00 */
[----:B-1----:R-:W-:Y:S02]  /*0200*/  R2UR UR4, R18 ;  /* 0x00000000120472ca */ /* 0x002fe400000e0000 */
[----:B------:R-:W-:Y:S01]  /*0210*/  R2UR UR5, R19 ;  /* 0x00000000130572ca */ /* 0x000fe200000e0000 */
[----:B0-----:R-:W-:-:S12]  /*0220*/  IMAD.WIDE R2, R2, 0x8, R6 ;  /* 0x0000000802027825 */ /* 0x001fd800078e0206 */
[----:B------:R-:W-:Y:S01]  /*0230*/  STG.E.64 desc[UR4][R2.64], R4 ;  /* 0x0000000402007986 */ /* 0x000fe2000c101b04 */
[----:B------:R-:W-:Y:S05]  /*0240*/  EXIT ;  /* 0x000000000000794d */ /* 0x000fea0003800000 */
        .type           $_Z11test_kernelPmPjii$_Z6dummy1v,@function
        .size           $_Z11test_kernelPmPjii$_Z6dummy1v,($_Z11test_kernelPmPjii$_Z6dummy2v - $_Z11test_kernelPmPjii$_Z6dummy1v)
$_Z11test_kernelPmPjii$_Z6dummy1v:
[----:B------:R-:W-:Y:S02]  /*0250*/  IMAD.MOV.U32 R4, RZ, RZ, 0x11111111 ;  /* 0x11111111ff047424 */ /* 0x000fe400078e00ff */
[----:B------:R-:W-:Y:S01]  /*0260*/  IMAD.MOV.U32 R5, RZ, RZ, 0x11111111 ;  /* 0x11111111ff057424 */ /* 0x000fe200078e00ff */
[----:B------:R-:W-:Y:S06]  /*0270*/  RET.REL.NODEC R20 `(_Z11test_kernelPmPjii) ;  /* 0xfffffffc14607950 */ /* 0x000fec0003c3ffff */
        .type           $_Z11test_kernelPmPjii$_Z6dummy2v,@function
        .size           $_Z11test_kernelPmPjii$_Z6dummy2v,($_Z11test_kernelPmPjii$_Z6dummy3v - $_Z11test_kernelPmPjii$_Z6dummy2v)
$_Z11test_kernelPmPjii$_Z6dummy2v:
[----:B------:R-:W-:Y:S01]  /*0280*/  MOV R4, 0x22222222 ;  /* 0x2222222200047802 */ /* 0x000fe20000000f00 */
[----:B------:R-:W-:Y:S01]  /*0290*/  IMAD.MOV.U32 R5, RZ, RZ, 0x22222222 ;  /* 0x22222222ff057424 */ /* 0x000fe200078e00ff */
[----:B------:R-:W-:Y:S06]  /*02a0*/  RET.REL.NODEC R20 `(_Z11test_kernelPmPjii) ;  /* 0xfffffffc14547950 */ /* 0x000fec0003c3ffff */
        .type           $_Z11test_kernelPmPjii$_Z6dummy3v,@function
        .size           $_Z11test_kernelPmPjii$_Z6dummy3v,($_Z11test_kernelPmPjii$_Z6dummy4v - $_Z11test_kernelPmPjii$_Z6dummy3v)
$_Z11test_kernelPmPjii$_Z6dummy3v:
[----:B------:R-:W-:Y:S02]  /*02b0*/  HFMA2 R5, -RZ, RZ, 0.2249755859375, 0.2249755859375 ;  /* 0x33333333ff057431 */ /* 0x000fe400000001ff */
[----:B------:R-:W-:Y:S01]  /*02c0*/  IMAD.MOV.U32 R4, RZ, RZ, 0x33333333 ;  /* 0x33333333ff047424 */ /* 0x000fe200078e00ff */
[----:B------:R-:W-:Y:S06]  /*02d0*/  RET.REL.NODEC R20 `(_Z11test_kernelPmPjii) ;  /* 0xfffffffc14487950 */ /* 0x000fec0003c3ffff */
        .type           $_Z11test_kernelPmPjii$_Z6dummy4v,@function
        .size           $_Z11test_kernelPmPjii$_Z6dummy4v,($_Z11test_kernelPmPjii$_Z6dummy5v - $_Z11test_kernelPmPjii$_Z6dummy4v)
$_Z11test_kernelPmPjii$_Z6dummy4v:
[----:B------:R-:W-:Y:S02]  /*02e0*/  IMAD.MOV.U32 R4, RZ, RZ, 0x44444444 ;  /* 0x44444444ff047424 */ /* 0x000fe400078e00ff */
[----:B------:R-:W-:Y:S01]  /*02f0*/  IMAD.MOV.U32 R5, RZ, RZ, 0x44444444 ;  /* 0x44444444ff057424 */ /* 0x000fe200078e00ff */
[----:B------:R-:W-:Y:S06]  /*0300*/  RET.REL.NODEC R20 `(_Z11test_kernelPmPjii) ;  /* 0xfffffffc143c7950 */ /* 0x000fec0003c3ffff */
        .type           $_Z11test_kernelPmPjii$_Z6dummy5v,@function
        .size           $_Z11test_kernelPmPjii$_Z6dummy5v,($_Z11test_kernelPmPjii$_Z6dummy6v - $_Z11test_kernelPmPjii$_Z6dummy5v)
$_Z11test_kernelPmPjii$_Z6dummy5v:
[----:B------:R-:W-:Y:S01]  /*0310*/  MOV R4, 0x55555555 ;  /* 0x5555555500047802 */ /* 0x000fe20000000f00 */
[----:B------:R-:W-:Y:S01]  /*0320*/  IMAD.MOV.U32 R5, RZ, RZ, 0x55555555 ;  /* 0x55555555ff057424 */ /* 0x000fe200078e00ff */
[----:B------:R-:W-:Y:S06]  /*0330*/  RET.REL.NODEC R20 `(_Z11test_kernelPmPjii) ;  /* 0xfffffffc14307950 */ /* 0x000fec0003c3ffff */
        .type           $_Z11test_kernelPmPjii$_Z6dummy6v,@function
        .size           $_Z11test_kernelPmPjii$_Z6dummy6v,($_Z11test_kernelPmPjii$_Z6dummy7v - $_Z11test_kernelPmPjii$_Z6dummy6v)
$_Z11test_kernelPmPjii$_Z6dummy6v:
[----:B------:R-:W-:Y:S02]  /*0340*/  HFMA2 R5, -RZ, RZ, 1638, 1638 ;  /* 0x66666666ff057431 */ /* 0x000fe400000001ff */
[----:B------:R-:W-:Y:S01]  /*0350*/  IMAD.MOV.U32 R4, RZ, RZ, 0x66666666 ;  /* 0x66666666ff047424 */ /* 0x000fe200078e00ff */
[----:B------:R-:W-:Y:S06]  /*0360*/  RET.REL.NODEC R20 `(_Z11test_kernelPmPjii) ;  /* 0xfffffffc14247950 */ /* 0x000fec0003c3ffff */
        .type           $_Z11test_kernelPmPjii$_Z6dummy7v,@function
        .size           $_Z11test_kernelPmPjii$_Z6dummy7v,($_Z11test_kernelPmPjii$_Z6dummy8v - $_Z11test_kernelPmPjii$_Z6dummy7v)
$_Z11test_kernelPmPjii$_Z6dummy7v:
[----:B------:R-:W-:Y:S02]  /*0370*/  IMAD.MOV.U32 R4, RZ, RZ, 0x77777777 ;  /* 0x77777777ff047424 */ /* 0x000fe400078e00ff */
[----:B------:R-:W-:Y:S01]  /*0380*/  IMAD.MOV.U32 R5, RZ, RZ, 0x77777777 ;  /* 0x77777777ff057424 */ /* 0x000fe200078e00ff */
[----:B------:R-:W-:Y:S06]  /*0390*/  RET.REL.NODEC R20 `(_Z11test_kernelPmPjii) ;  /* 0xfffffffc14187950 */ /* 0x000fec0003c3ffff */
        .type           $_Z11test_kernelPmPjii$_Z6dummy8v,@function
        .size           $_Z11test_kernelPmPjii$_Z6dummy8v,($_Z11test_kernelPmPjii$_Z6unsafePji - $_Z11test_kernelPmPjii$_Z6dummy8v)
$_Z11test_kernelPmPjii$_Z6dummy8v:
[----:B------:R-:W-:Y:S01]  /*03a0*/  MOV R4, 0x88888888 ;  /* 0x8888888800047802 */ /* 0x000fe20000000f00 */
[----:B------:R-:W-:Y:S01]  /*03b0*/  IMAD.MOV.U32 R5, RZ, RZ, -0x77777778 ;  /* 0x88888888ff057424 */ /* 0x000fe200078e00ff */
[----:B------:R-:W-:Y:S06]  /*03c0*/  RET.REL.NODEC R20 `(_Z11test_kernelPmPjii) ;  /* 0xfffffffc140c7950 */ /* 0x000fec0003c3ffff */
        .type           $_Z11test_kernelPmPjii$_Z6unsafePji,@function
        .size           $_Z11test_kernelPmPjii$_Z6unsafePji,(.L_x_31 - $_Z11test_kernelPmPjii$_Z6unsafePji)
$_Z11test_kernelPmPjii$_Z6unsafePji:
[----:B------:R-:W-:Y:S01]  /*03d0*/  UMOV UR4, 0x280 ;  /* 0x0000028000047882 */ /* 0x000fe20000000000 */
[----:B------:R-:W-:Y:S01]  /*03e0*/  UMOV UR5, 0x250 ;  /* 0x0000025000057882 */ /* 0x000fe20000000000 */
[----:B------:R-:W-:Y:S01]  /*03f0*/  IMAD.U32 R6, RZ, RZ, UR4 ;  /* 0x00000004ff067e24 */ /* 0x000fe2000f8e00ff */
[----:B------:R-:W-:Y:S01]  /*0400*/  MOV R4, UR5 ;  /* 0x0000000500047c02 */ /* 0x000fe20008000f00 */
[----:B------:R-:W-:Y:S01]  /*0410*/  UMOV UR4, 0x2e0 ;  /* 0x000002e000047882 */ /* 0x000fe20000000000 */
[----:B------:R-:W-:Y:S01]  /*0420*/  UMOV UR5, 0x2b0 ;  /* 0x000002b000057882 */ /* 0x000fe20000000000 */
[----:B------:R-:W-:Y:S01]  /*0430*/  IMAD.MOV.U32 R7, RZ, RZ, RZ ;  /* 0x000000ffff077224 */ /* 0x000fe200078e00ff */
[----:B------:R-:W-:Y:S01]  /*0440*/  MOV R0, UR4 ;  /* 0x0000000400007c02 */ /* 0x000fe20008000f00 */
[----:B------:R-:W-:Y:S01]  /*0450*/  IMAD.MOV.U32 R5, RZ, RZ, RZ ;  /* 0x000000ffff057224 */ /* 0x000fe200078e00ff */
[----:B------:R-:W-:Y:S01]  /*0460*/  UMOV UR4, 0x310 ;  /* 0x0000031000047882 */ /* 0x000fe20000000000 */
[----:B------:R-:W-:Y:S01]  /*0470*/  IMAD.U32 R3, RZ, RZ, UR5 ;  /* 0x00000005ff037e24 */ /* 0x000fe2000f8e00ff */
[----:B------:R-:W-:Y:S01]  /*0480*/  UMOV UR6, 0x340 ;  /* 0x0000034000067882 */ /* 0x000fe20000000000 */
[----:B------:R-:W-:Y:S01]  /*0490*/  UMOV UR7, 0x3a0 ;  /* 0x000003a000077882 */ /* 0x000fe20000000000 */
[----:B------:R0:W-:Y:S01]  /*04a0*/  STL.128 [R1+0x50], R4 ;  /* 0x0000500401007387 */ /* 0x0001e20000100c00 */
[----:B------:R-:W-:Y:S01]  /*04b0*/  UMOV UR8, 0x370 ;  /* 0x0000037000087882 */ /* 0x000fe20000000000 */
[----:B------:R-:W-:Y:S01]  /*04c0*/  MOV R10, UR7 ;  /* 0x00000007000a7c02 */ /* 0x000fe20008000f00 */
[----:B------:R-:W1:Y:S01]  /*04d0*/  LDCU UR5, c[0x0][0x390] ;  /* 0x00007200ff0577ac */ /* 0x000e620008000800 */
[----:B------:R-:W-:Y:S01]  /*04e0*/  IMAD.U32 R11, RZ, RZ, UR8 ;  /* 0x00000008ff0b7e24 */ /* 0x000fe2000f8e00ff */
[----:B------:R-:W-:Y:S01]  /*04f0*/  IADD3 R24, PT, PT, R1, 0x10, RZ ;  /* 0x0000001001187810 */ /* 0x000fe20007ffe0ff */
[----:B------:R-:W2:Y:S01]  /*0500*/  LDCU UR7, c[0x0][0x2fc] ;  /* 0x00005f80ff0777ac */ /* 0x000ea20008000800 */
[----:B0-----:R-:W-:Y:S01]  /*0510*/  IMAD.MOV.U32 R6, RZ, RZ, R0 ;  /* 0x000000ffff067224 */ /* 0x001fe200078e0000 */
[----:B------:R-:W-:Y:S01]  /*0520*/  MOV R4, R3 ;  /* 0x0000000300047202 */ /* 0x000fe20000000f00 */
[----:B------:R-:W-:-:S02]  /*0530*/  IMAD.U32 R3, RZ, RZ, UR4 ;  /* 0x00000004ff037e24 */ /* 0x000fc4000f8e00ff */
[----:B------:R-:W-:Y:S01]  /*0540*/  IMAD.U32 R0, RZ, RZ, UR6 ;  /* 0x00000006ff007e24 */ /* 0x000fe2000f8e00ff */
[----:B-1----:R-:W-:Y:S01]  /*0550*/  UISETP.GE.AND UP0, UPT, UR5, 0x1, UPT ;  /* 0x000000010500788c */ /* 0x002fe2000bf06270 */
[----:B------:R0:W-:Y:S02]  /*0560*/  STL.128 [R1+0x60], R4 ;  /* 0x0000600401007387 */ /* 0x0001e40000100c00 */
[----:B0-----:R-:W-:Y:S01]  /*0570*/  IMAD.MOV.U32 R6, RZ, RZ, R0 ;  /* 0x000000ffff067224 */ /* 0x001fe200078e0000 */
[----:B------:R-:W-:Y:S02]  /*0580*/  MOV R4, R3 ;  /* 0x0000000300047202 */ /* 0x000fe40000000f00 */
[----:B------:R-:W0:Y:S03]  /*0590*/  LDC R3, c[0x0][0x2f8] ;  /* 0x0000be00ff037b82 */ /* 0x000e260000000800 */
[----:B------:R1:W-:Y:S02]  /*05a0*/  STL.128 [R1+0x70], R4 ;  /* 0x0000700401007387 */ /* 0x0003e40000100c00 */
[----:B-1----:R-:W-:-:S02]  /*05b0*/  IMAD.MOV.U32 R6, RZ, RZ, R10 ;  /* 0x000000ffff067224 */ /* 0x002fc400078e000a */
[----:B------:R-:W-:-:S05]  /*05c0*/  IMAD.MOV.U32 R4, RZ, RZ, R11 ;  /* 0x000000ffff047224 */ /* 0x000fca00078e000b */
[----:B------:R1:W-:Y:S01]  /*05d0*/  STL.128 [R1+0x80], R4 ;  /* 0x0000800401007387 */ /* 0x0003e20000100c00 */
[----:B--2---:R-:W-:Y:S05]  /*05e0*/  BRA.U !UP0, `(.L_x_2) ;  /* 0x00000001089c7547 */ /* 0x004fea000b800000 */
[----:B------:R-:W-:Y:S01]  /*05f0*/  UISETP.GE.U32.AND UP1, UPT, UR5, 0x4, UPT ;  /* 0x000000040500788c */ /* 0x000fe2000bf26070 */
[----:B------:R-:W-:Y:S01]  /*0600*/  IMAD.MOV.U32 R13, RZ, RZ, RZ ;  /* 0x000000ffff0d7224 */ /* 0x000fe200078e00ff */
[----:B------:R-:W-:Y:S01]  /*0610*/  ULOP3.LUT UR4, UR5, 0x3, URZ, 0xc0, !UPT ;  /* 0x0000000305047892 */ /* 0x000fe2000f8ec0ff */
[----:B------:R-:W2:Y:S03]  /*0620*/  LDCU.64 UR8, c[0x0][0x358] ;  /* 0x00006b00ff0877ac */ /* 0x000ea60008000a00 */
[----:B------:R-:W-:-:S03]  /*0630*/  UISETP.NE.AND UP0, UPT, UR4, URZ, UPT ;  /* 0x000000ff0400728c */ /* 0x000fc6000bf05270 */
[----:B------:R-:W-:Y:S08]  /*0640*/  BRA.U !UP1, `(.L_x_3) ;  /* 0x00000001094c7547 */ /* 0x000ff0000b800000 */
[----:B------:R-:W-:Y:S01]  /*0650*/  ULOP3.LUT UR5, UR5, 0x7ffffffc, URZ, 0xc0, !UPT ;  /* 0x7ffffffc05057892 */ /* 0x000fe2000f8ec0ff */
[----:B------:R-:W-:Y:S01]  /*0660*/  IADD3 R12, P0, PT, R8, 0x8, RZ ;  /* 0x00000008080c7810 */ /* 0x000fe20007f1e0ff */
[----:B------:R-:W-:Y:S02]  /*0670*/  IMAD.MOV.U32 R0, RZ, RZ, R24 ;  /* 0x000000ffff007224 */ /* 0x000fe400078e0018 */
[----:B------:R-:W-:Y:S01]  /*0680*/  UIADD3 UR6, UPT, UPT, -UR5, URZ, URZ ;  /* 0x000000ff05067290 */ /* 0x000fe2000fffe1ff */
[----:B------:R-:W-:Y:S01]  /*0690*/  IADD3.X R15, PT, PT, RZ, R9, RZ, P0, !PT ;  /* 0x00000009ff0f7210 */ /* 0x000fe200007fe4ff */
[----:B------:R-:W-:-:S10]  /*06a0*/  IMAD.U32 R13, RZ, RZ, UR5 ;  /* 0x00000005ff0d7e24 */ /* 0x000fd4000f8e00ff */
.L_x_4:
[----:B------:R-:W-:Y:S01]  /*06b0*/  IMAD.MOV.U32 R10, RZ, RZ, R12 ;  /* 0x000000ffff0a7224 */ /* 0x000fe200078e000c */
[----:B------:R-:W-:-:S05]  /*06c0*/  MOV R11, R15 ;  /* 0x0000000f000b7202 */ /* 0x000fca0000000f00 */
[----:B-12---:R-:W2:Y:S04]  /*06d0*/  LDG.E R4, desc[UR8][R10.64+-0x8] ;  /* 0xfffff8080a047981 */ /* 0x006ea8000c1e1900 */
[----:B------:R-:W2:Y:S04]  /*06e0*/  LDG.E R5, desc[UR8][R10.64+-0x4] ;  /* 0xfffffc080a057981 */ /* 0x000ea8000c1e1900 */
[----:B------:R-:W2:Y:S04]  /*06f0*/  LDG.E R6, desc[UR8][R10.64] ;  /* 0x000000080a067981 */ /* 0x000ea8000c1e1900 */
[----:B------:R-:W2:Y:S01]  /*0700*/  LDG.E R7, desc[UR8][R10.64+0x4] ;  /* 0x000004080a077981 */ /* 0x000ea2000c1e1900 */
[----:B------:R-:W-:Y:S01]  /*0710*/  UIADD3 UR6, UPT, UPT, UR6, 0x4, URZ ;  /* 0x0000000406067890 */ /* 0x000fe2000fffe0ff */
[----:B------:R-:W-:-:S03]  /*0720*/  IADD3 R12, P0, PT, R10, 0x10, RZ ;  /* 0x000000100a0c7810 */ /* 0x000fc60007f1e0ff */
[----:B------:R-:W-:Y:S02]  /*0730*/  UISETP.NE.AND UP1, UPT, UR6, URZ, UPT ;  /* 0x000000ff0600728c */ /* 0x000fe4000bf25270 */
[----:B------:R-:W-:Y:S01]  /*0740*/  IMAD.X R15, RZ, RZ, R11, P0 ;  /* 0x000000ffff0f7224 */ /* 0x000fe200000e060b */
[----:B--2---:R1:W-:Y:S02]  /*0750*/  STL.128 [R0], R4 ;  /* 0x0000000400007387 */ /* 0x0043e40000100c00 */
[----:B-1----:R-:W-:-:S04]  /*0760*/  VIADD R0, R0, 0x10 ;  /* 0x0000001000007836 */ /* 0x002fc80000000000 */
[----:B------:R-:W-:Y:S05]  /*0770*/  BRA.U UP1, `(.L_x_4) ;  /* 0xfffffffd01cc7547 */ /* 0x000fea000b83ffff */
.L_x_3:
[----:B------:R-:W-:Y:S05]  /*0780*/  BRA.U !UP0, `(.L_x_2) ;  /* 0x0000000108347547 */ /* 0x000fea000b800000 */
[----:B------:R-:W-:Y:S01]  /*0790*/  IMAD.WIDE.U32 R8, R13, 0x4, R8 ;  /* 0x000000040d087825 */ /* 0x000fe200078e0008 */
[----:B------:R-:W-:-:S03]  /*07a0*/  UIADD3 UR4, UPT, UPT, -UR4, URZ, URZ ;  /* 0x000000ff04047290 */ /* 0x000fc6000fffe1ff */
[----:B------:R-:W-:-:S09]  /*07b0*/  IMAD R13, R13, 0x4, R24 ;  /* 0x000000040d0d7824 */ /* 0x000fd200078e0218 */
.L_x_5:
[----:B-1----:R-:W-:Y:S01]  /*07c0*/  MOV R4, R8 ;  /* 0x0000000800047202 */ /* 0x002fe20000000f00 */
[----:B------:R-:W-:-:S05]  /*07d0*/  IMAD.MOV.U32 R5, RZ, RZ, R9 ;  /* 0x000000ffff057224 */ /* 0x000fca00078e0009 */
[----:B--2---:R-:W2:Y:S01]  /*07e0*/  LDG.E R0, desc[UR8][R4.64] ;  /* 0x0000000804007981 */ /* 0x004ea2000c1e1900 */
[----:B------:R-:W-:Y:S01]  /*07f0*/  UIADD3 UR4, UPT, UPT, UR4, 0x1, URZ ;  /* 0x0000000104047890 */ /* 0x000fe2000fffe0ff */
[----:B------:R-:W-:-:S03]  /*0800*/  IADD3 R8, P0, PT, R8, 0x4, RZ ;  /* 0x0000000408087810 */ /* 0x000fc60007f1e0ff */
[----:B------:R-:W-:Y:S02]  /*0810*/  UISETP.NE.AND UP0, UPT, UR4, URZ, UPT ;  /* 0x000000ff0400728c */ /* 0x000fe4000bf05270 */
[----:B------:R-:W-:Y:S01]  /*0820*/  IMAD.X R9, RZ, RZ, R9, P0 ;  /* 0x000000ffff097224 */ /* 0x000fe200000e0609 */
[----:B--2---:R1:W-:Y:S02]  /*0830*/  STL [R13], R0 ;  /* 0x000000000d007387 */ /* 0x0043e40000100800 */
[----:B-1----:R-:W-:-:S04]  /*0840*/  IADD3 R13, PT, PT, R13, 0x4, RZ ;  /* 0x000000040d0d7810 */ /* 0x002fc80007ffe0ff */
[----:B------:R-:W-:Y:S05]  /*0850*/  BRA.U UP0, `(.L_x_5) ;  /* 0xfffffffd00d87547 */ /* 0x000fea000b83ffff */
.L_x_2:
[----:B------:R-:W3:Y:S01]  /*0860*/  LDL R25, [R1+0x10] ;  /* 0x0000100001197983 */ /* 0x000ee20000100800 */
[----:B------:R-:W-:Y:S01]  /*0870*/  MOV R23, 0x0 ;  /* 0x0000000000177802 */ /* 0x000fe20000000f00 */
[----:B------:R-:W4:Y:S01]  /*0880*/  LDCU.64 UR4, c[0x4][0x8] ;  /* 0x01000100ff0477ac */ /* 0x000f220008000a00 */
[----:B0-----:R-:W-:Y:S02]  /*0890*/  IADD3 R22, P0, P1, R24, 0x80, R3 ;  /* 0x0000008018167810 */ /* 0x001fe4000791e003 */
[----:B------:R0:W0:Y:S02]  /*08a0*/  LDC.64 R8, c[0x4][R23] ;  /* 0x0100000017087b82 */ /* 0x0000240000000a00 */
[----:B------:R-:W-:Y:S01]  /*08b0*/  IADD3.X R17, PT, PT, RZ, UR7, RZ, P0, P1 ;  /* 0x00000007ff117c10 */ /* 0x000fe200087e24ff */
[----:B-1----:R-:W-:-:S04]  /*08c0*/  IMAD.MOV.U32 R6, RZ, RZ, R22 ;  /* 0x000000ffff067224 */ /* 0x002fc800078e0016 */
[----:B------:R-:W-:Y:S02]  /*08d0*/  IMAD.MOV.U32 R7, RZ, RZ, R17 ;  /* 0x000000ffff077224 */ /* 0x000fe400078e0011 */
[----:B----4-:R-:W-:Y:S01]  /*08e0*/  IMAD.U32 R4, RZ, RZ, UR4 ;  /* 0x00000004ff047e24 */ /* 0x010fe2000f8e00ff */
[----:B------:R-:W-:Y:S01]  /*08f0*/  MOV R5, UR5 ;  /* 0x0000000500057c02 */ /* 0x000fe20008000f00 */
[----:B---3--:R-:W-:-:S05]  /*0900*/  VIADD R25, R25, 0x2b5a5 ;  /* 0x0002b5a519197836 */ /* 0x008fca0000000000 */
[----:B------:R-:W-:-:S05]  /*0910*/  LOP3.LUT R0, R25, 0x7, RZ, 0xc0, !PT ;  /* 0x0000000719007812 */ /* 0x000fca00078ec0ff */
[----:B0-----:R1:W-:Y:S02]  /*0920*/  STL [R1+0x90], R0 ;  /* 0x0000900001007387 */ /* 0x0013e40000100800 */
[----:B------:R-:W-:-:S07]  /*0930*/  LEPC R20, `(.L_x_6) ;  /* 0x000000001014794e */ /* 0x000fce0000000000 */
[----:B-12---:R-:W-:Y:S05]  /*0940*/  CALL.ABS.NOINC R8 ;  /* 0x0000000008007343 */ /* 0x006fea0003c00000 */
.L_x_6:
[----:B------:R-:W2:Y:S01]  /*0950*/  LDL R0, [R1+0x14] ;  /* 0x0000140001007983 */ /* 0x000ea20000100800 */
[----:B------:R-:W-:Y:S01]  /*0960*/  LEA R25, R25, R25, 0x5 ;  /* 0x0000001919197211 */ /* 0x000fe200078e28ff */
[----:B------:R0:W1:Y:S01]  /*0970*/  LDC.64 R8, c[0x4][R23] ;  /* 0x0100000017087b82 */ /* 0x0000620000000a00 */
[----:B------:R-:W3:Y:S01]  /*0980*/  LDCU.64 UR4, c[0x4][0x8] ;  /* 0x01000100ff0477ac */ /* 0x000ee20008000a00 */
[----:B------:R-:W-:Y:S02]  /*0990*/  IMAD.MOV.U32 R6, RZ, RZ, R22 ;  /* 0x000000ffff067224 */ /* 0x000fe400078e0016 */
[----:B------:R-:W-:Y:S02]  /*09a0*/  IMAD.MOV.U32 R7, RZ, RZ, R17 ;  /* 0x000000ffff077224 */ /* 0x000fe400078e0011 */
[----:B---3--:R-:W-:Y:S01]  /*09b0*/  IMAD.U32 R4, RZ, RZ, UR4 ;  /* 0x00000004ff047e24 */ /* 0x008fe2000f8e00ff */
[----:B------:R-:W-:Y:S01]  /*09c0*/  MOV R5, UR5 ;  /* 0x0000000500057c02 */ /* 0x000fe20008000f00 */
[----:B--2---:R-:W-:-:S05]  /*09d0*/  IMAD.IADD R25, R25, 0x1, R0 ;  /* 0x0000000119197824 */ /* 0x004fca00078e0200 */
[----:B------:R-:W-:-:S05]  /*09e0*/  LOP3.LUT R0, R25, 0x7, RZ, 0xc0, !PT ;  /* 0x0000000719007812 */ /* 0x000fca00078ec0ff */
[----:B-1----:R0:W-:Y:S02]  /*09f0*/  STL [R1+0x90], R0 ;  /* 0x0000900001007387 */ /* 0x0021e40000100800 */
[----:B------:R-:W-:-:S07]  /*0a00*/  LEPC R20, `(.L_x_7) ;  /* 0x000000001014794e */ /* 0x000fce0000000000 */
[----:B0-----:R-:W-:Y:S05]  /*0a10*/  CALL.ABS.NOINC R8 ;  /* 0x0000000008007343 */ /* 0x001fea0003c00000 */
.L_x_7:
        /* <DEDUP_REMOVED lines=13> */
.L_x_8:
        /* <DEDUP_REMOVED lines=13> */
.L_x_9:
        /* <DEDUP_REMOVED lines=13> */
.L_x_10:
        /* <DEDUP_REMOVED lines=13> */
.L_x_11:
        /* <DEDUP_REMOVED lines=13> */
.L_x_12:
        /* <DEDUP_REMOVED lines=13> */
.L_x_13:
        /* <DEDUP_REMOVED lines=13> */
.L_x_14:
        /* <DEDUP_REMOVED lines=13> */
.L_x_15:
[----:B------:R-:W2:Y:S01]  /*10a0*/  LDL R0, [R1+0x38] ;  /* 0x0000380001007983 */ /* 0x000ea20000100800 */
[----:B------:R-:W-:Y:S01]  /*10b0*/  LEA R25, R25, R25, 0x5 ;  /* 0x0000001919197211 */ /* 0x000fe200078e28ff */
[----:B------:R0:W1:Y:S01]  /*10c0*/  LDC.64 R8, c[0x4][R23] ;  /* 0x0100000017087b82 */ /* 0x0000620000000a00 */
[----:B------:R-:W3:Y:S01]  /*10d0*/  LDCU.64 UR4, c[0x4][0x8] ;  /* 0x01000100ff0477ac */ /* 0x000ee20008000a00 */
[----:B------:R-:W-:Y:S01]  /*10e0*/  MOV R6, R22 ;  /* 0x0000001600067202 */ /* 0x000fe20000000f00 */
[----:B------:R-:W-:Y:S01]  /*10f0*/  IMAD.MOV.U32 R7, RZ, RZ, R17 ;  /* 0x000000ffff077224 */ /* 0x000fe200078e0011 */
[----:B---3--:R-:W-:Y:S01]  /*1100*/  MOV R4, UR4 ;  /* 0x0000000400047c02 */ /* 0x008fe20008000f00 */
[----:B------:R-:W-:Y:S02]  /*1110*/  IMAD.U32 R5, RZ, RZ, UR5 ;  /* 0x00000005ff057e24 */ /* 0x000fe4000f8e00ff */
[----:B--2---:R-:W-:-:S05]  /*1120*/  IMAD.IADD R25, R25, 0x1, R0 ;  /* 0x0000000119197824 */ /* 0x004fca00078e0200 */
[----:B------:R-:W-:-:S05]  /*1130*/  LOP3.LUT R0, R25, 0x7, RZ, 0xc0, !PT ;  /* 0x0000000719007812 */ /* 0x000fca00078ec0ff */
[----:B-1----:R0:W-:Y:S02]  /*1140*/  STL [R1+0x90], R0 ;  /* 0x0000900001007387 */ /* 0x0021e40000100800 */
[----:B------:R-:W-:-:S07]  /*1150*/  LEPC R20, `(.L_x_16) ;  /* 0x000000001014794e */ /* 0x000fce0000000000 */
[----:B0-----:R-:W-:Y:S05]  /*1160*/  CALL.ABS.NOINC R8 ;  /* 0x0000000008007343 */ /* 0x001fea0003c00000 */
.L_x_16:
        /* <DEDUP_REMOVED lines=13> */
.L_x_17:
        /* <DEDUP_REMOVED lines=13> */
.L_x_18:
        /* <DEDUP_REMOVED lines=13> */
.L_x_19:
        /* <DEDUP_REMOVED lines=13> */
.L_x_20:
[----:B------:R-:W2:Y:S01]  /*14b0*/  LDL R0, [R1+0x4c] ;  /* 0x00004c0001007983 */ /* 0x000ea20000100800 */
[----:B------:R0:W1:Y:S01]  /*14c0*/  LDC.64 R8, c[0x4][R23] ;  /* 0x0100000017087b82 */ /* 0x0000620000000a00 */
[----:B------:R-:W3:Y:S01]  /*14d0*/  LDCU.64 UR4, c[0x4][0x8] ;  /* 0x01000100ff0477ac */ /* 0x000ee20008000a00 */
[----:B------:R-:W-:Y:S01]  /*14e0*/  IMAD.MOV.U32 R6, RZ, RZ, R22 ;  /* 0x000000ffff067224 */ /* 0x000fe200078e0016 */
[----:B------:R-:W-:Y:S01]  /*14f0*/  MOV R7, R17 ;  /* 0x0000001100077202 */ /* 0x000fe20000000f00 */
[----:B---3--:R-:W-:Y:S01]  /*1500*/  IMAD.U32 R4, RZ, RZ, UR4 ;  /* 0x00000004ff047e24 */ /* 0x008fe2000f8e00ff */
[----:B------:R-:W-:Y:S02]  /*1510*/  MOV R5, UR5 ;  /* 0x0000000500057c02 */ /* 0x000fe40008000f00 */
[----:B--2---:R-:W-:-:S04]  /*1520*/  IADD3 R25, PT, PT, R25, R0, RZ ;  /* 0x0000000019197210 */ /* 0x004fc80007ffe0ff */
[----:B------:R-:W-:-:S05]  /*1530*/  LOP3.LUT R0, R25, 0x7, RZ, 0xc0, !PT ;  /* 0x0000000719007812 */ /* 0x000fca00078ec0ff */
[----:B-1----:R0:W-:Y:S02]  /*1540*/  STL [R1+0x90], R0 ;  /* 0x0000900001007387 */ /* 0x0021e40000100800 */
[----:B------:R-:W-:-:S07]  /*1550*/  LEPC R20, `(.L_x_21) ;  /* 0x000000001014794e */ /* 0x000fce0000000000 */
[----:B0-----:R-:W-:Y:S05]  /*1560*/  CALL.ABS.NOINC R8 ;  /* 0x0000000008007343 */ /* 0x001fea0003c00000 */
.L_x_21:
[----:B------:R-:W-:-:S05]  /*1570*/  IMAD.SHL.U32 R25, R25, 0x8, RZ ;  /* 0x0000000819197824 */ /* 0x000fca00078e00ff */
[----:B------:R-:W-:-:S04]  /*1580*/  LOP3.LUT R25, R25, 0x38, RZ, 0xc0, !PT ;  /* 0x0000003819197812 */ /* 0x000fc800078ec0ff */
[----:B------:R-:W-:-:S06]  /*1590*/  IADD3 R4, PT, PT, R24, R25, RZ ;  /* 0x0000001918047210 */ /* 0x000fcc0007ffe0ff */
[----:B------:R-:W5:Y:S01]  /*15a0*/  LDL.64 R4, [R4+0x40] ;  /* 0x0000400004047983 */ /* 0x000f620000100a00 */
[----:B------:R-:W-:Y:S01]  /*15b0*/  MOV R20, 0x15e0 ;  /* 0x000015e000147802 */ /* 0x000fe20000000f00 */
[----:B------:R-:W-:-:S07]  /*15c0*/  IMAD.MOV.U32 R21, RZ, RZ, 0x0 ;  /* 0x00000000ff157424 */ /* 0x000fce00078e00ff */
[----:B-----5:R-:W-:Y:S05]  /*15d0*/  CALL.REL.NOINC R4 `(_Z11test_kernelPmPjii) ;  /* 0xffffffe804887344 */ /* 0x020fea0003c3ffff */
[----:B------:R-:W-:-:S04]  /*15e0*/  HFMA2 R17, -RZ, RZ, 0, 0 ;  /* 0x00000000ff117431 */ /* 0x000fc800000001ff */
[----:B------:R-:W-:Y:S05]  /*15f0*/  RET.REL.NODEC R16 `(_Z11test_kernelPmPjii) ;  /* 0xffffffe810807950 */ /* 0x000fea0003c3ffff */
.L_x_22:
[----:B------:R-:W-:-:S00]  /*1600*/  BRA `(.L_x_22) ;  /* 0xfffffffc00fc7947 */ /* 0x000fc0000383ffff */
[----:B------:R-:W-:-:S00]  /*1610*/  NOP ;  /* 0x0000000000007918 */ /* 0x000fc00000000000 */
        /* <DEDUP_REMOVED lines=14> */
.L_x_31:


//--------------------- .nv.global.init           --------------------------
	.section	.nv.global.init,"aw",@progbits
.nv.global.init:
	.type		$str,@object
	.size		$str,($str$1 - $str)
$str:
        /*0000*/ 	.byte	0x25, 0x64, 0x0a, 0x00
	.type		$str$1,@object
	.size		$str$1,(.L_1 - $str$1)
$str$1:
        /*0004*/ 	.byte	0x69, 0x64, 0x78, 0x3a, 0x20, 0x25, 0x64, 0x2c, 0x20, 0x6c, 0x65, 0x6e, 0x3a, 0x20, 0x25, 0x64
        /*0014*/ 	.byte	0x0a, 0x00
.L_1:


//--------------------- .nv.shared.reserved.0     --------------------------
	.section	.nv.shared.reserved.0,"aw",@nobits
	.weak		__nv_reservedSMEM_offset_0_alias
	.size		__nv_reservedSMEM_offset_0_alias, 0, 64
	.other		__nv_reservedSMEM_offset_0_alias,@"STO_CUDA_RESERVED_SHARED STV_DEFAULT"
__nv_reservedSMEM_offset_0_alias:
	.zero		0
	.zero		64


//--------------------- .nv.constant0._Z11test_kernelPmPjii --------------------------
	.section	.nv.constant0._Z11test_kernelPmPjii,"a",@progbits
	.sectionflags	@""
	.align	4
.nv.constant0._Z11test_kernelPmPjii:
	.zero		920


//--------------------- SYMBOLS --------------------------

	.type		.nv.reservedSmem.offset0,@object
	.size		.nv.reservedSmem.offset0,0x4
	.type		vprintf,@function
